	.headerflags	@"EF_CUDA_TEXMODE_UNIFIED EF_CUDA_64BIT_ADDRESS EF_CUDA_ACCELERATORS EF_CUDA_SM90 EF_CUDA_VIRTUAL_SM(EF_CUDA_SM90)"
	.elftype	@"ET_EXEC"


//--------------------- .nv.info                  --------------------------
	.section	.nv.info,"",@"SHT_CUDA_INFO"
	.align	4


	//----- nvinfo : EIATTR_REGCOUNT
	.align		4
        /*0000*/ 	.byte	0x04, 0x2f
        /*0002*/ 	.short	(.L_1 - .L_0)
	.align		4
.L_0:
        /*0004*/ 	.word	index@(triton_poi_fused_4)
        /*0008*/ 	.word	0x0000001e


	//----- nvinfo : EIATTR_MIN_STACK_SIZE
	.align		4
.L_1:
        /*000c*/ 	.byte	0x04, 0x12
        /*000e*/ 	.short	(.L_3 - .L_2)
	.align		4
.L_2:
        /*0010*/ 	.word	index@(triton_poi_fused_4)
        /*0014*/ 	.word	0x00000000


	//----- nvinfo : EIATTR_FRAME_SIZE
	.align		4
.L_3:
        /*0018*/ 	.byte	0x04, 0x11
        /*001a*/ 	.short	(.L_5 - .L_4)
	.align		4
.L_4:
        /*001c*/ 	.word	index@(triton_poi_fused_4)
        /*0020*/ 	.word	0x00000000


	//----- nvinfo : EIATTR_MIN_STACK_SIZE
	.align		4
.L_5:
        /*0024*/ 	.byte	0x04, 0x12
        /*0026*/ 	.short	(.L_7 - .L_6)
	.align		4
.L_6:
        /*0028*/ 	.word	index@(triton_poi_fused_4)
        /*002c*/ 	.word	0x00000000
.L_7:


//--------------------- .nv.info.triton_poi_fused_4 --------------------------
	.section	.nv.info.triton_poi_fused_4,"",@"SHT_CUDA_INFO"
	.sectionflags	@""
	.align	4


	//----- nvinfo : EIATTR_CUDA_API_VERSION
	.align		4
        /*0000*/ 	.byte	0x04, 0x37
        /*0002*/ 	.short	(.L_9 - .L_8)
.L_8:
        /*0004*/ 	.word	0x0000007c


	//----- nvinfo : EIATTR_KPARAM_INFO
	.align		4
.L_9:
        /*0008*/ 	.byte	0x04, 0x17
        /*000a*/ 	.short	(.L_11 - .L_10)
.L_10:
        /*000c*/ 	.word	0x00000000
        /*0010*/ 	.short	0x0003
        /*0012*/ 	.short	0x0014
        /*0014*/ 	.byte	0x00, 0xf0, 0x11, 0x00


	//----- nvinfo : EIATTR_KPARAM_INFO
	.align		4
.L_11:
        /*0018*/ 	.byte	0x04, 0x17
        /*001a*/ 	.short	(.L_13 - .L_12)
.L_12:
        /*001c*/ 	.word	0x00000000
        /*0020*/ 	.short	0x0002
        /*0022*/ 	.short	0x0010
        /*0024*/ 	.byte	0x00, 0xf0, 0x11, 0x00


	//----- nvinfo : EIATTR_KPARAM_INFO
	.align		4
.L_13:
        /*0028*/ 	.byte	0x04, 0x17
        /*002a*/ 	.short	(.L_15 - .L_14)
.L_14:
        /*002c*/ 	.word	0x00000000
        /*0030*/ 	.short	0x0001
        /*0032*/ 	.short	0x0008
        /*0034*/ 	.byte	0x00, 0xf4, 0x21, 0x00


	//----- nvinfo : EIATTR_KPARAM_INFO
	.align		4
.L_15:
        /*0038*/ 	.byte	0x04, 0x17
        /*003a*/ 	.short	(.L_17 - .L_16)
.L_16:
        /*003c*/ 	.word	0x00000000
        /*0040*/ 	.short	0x0000
        /*0042*/ 	.short	0x0000
        /*0044*/ 	.byte	0x00, 0xf4, 0x21, 0x00


	//----- nvinfo : EIATTR_SPARSE_MMA_MASK
	.align		4
.L_17:
        /*0048*/ 	.byte	0x03, 0x50
        /*004a*/ 	.short	0x0000


	//----- nvinfo : EIATTR_MAXREG_COUNT
	.align		4
        /*004c*/ 	.byte	0x03, 0x1b
        /*004e*/ 	.short	0x00ff


	//----- nvinfo : EIATTR_EXIT_INSTR_OFFSETS
	.align		4
        /*0050*/ 	.byte	0x04, 0x1c
        /*0052*/ 	.short	(.L_19 - .L_18)


	//   ....[0]....
.L_18:
        /*0054*/ 	.word	0x000006d0


	//   ....[1]....
        /*0058*/ 	.word	0x00000720


	//----- nvinfo : EIATTR_REQNTID
	.align		4
.L_19:
        /*005c*/ 	.byte	0x04, 0x10
        /*005e*/ 	.short	(.L_21 - .L_20)
.L_20:
        /*0060*/ 	.word	0x00000080
        /*0064*/ 	.word	0x00000001
        /*0068*/ 	.word	0x00000001


	//----- nvinfo : EIATTR_CBANK_PARAM_SIZE
	.align		4
.L_21:
        /*006c*/ 	.byte	0x03, 0x19
        /*006e*/ 	.short	0x0018


	//----- nvinfo : EIATTR_PARAM_CBANK
	.align		4
        /*0070*/ 	.byte	0x04, 0x0a
        /*0072*/ 	.short	(.L_23 - .L_22)
	.align		4
.L_22:
        /*0074*/ 	.word	index@(.nv.constant0.triton_poi_fused_4)
        /*0078*/ 	.short	0x0210
        /*007a*/ 	.short	0x0018


	//----- nvinfo : EIATTR_SW_WAR
	.align		4
.L_23:
        /*007c*/ 	.byte	0x04, 0x36
        /*007e*/ 	.short	(.L_25 - .L_24)
.L_24:
        /*0080*/ 	.word	0x00000008
.L_25:


//--------------------- .nv.callgraph             --------------------------
	.section	.nv.callgraph,"",@"SHT_CUDA_CALLGRAPH"
	.align	4
	.sectionentsize	8
	.align		4
        /*0000*/ 	.word	0x00000000
	.align		4
        /*0004*/ 	.word	0xffffffff
	.align		4
        /*0008*/ 	.word	0x00000000
	.align		4
        /*000c*/ 	.word	0xfffffffe
	.align		4
        /*0010*/ 	.word	0x00000000
	.align		4
        /*0014*/ 	.word	0xfffffffd
	.align		4
        /*0018*/ 	.word	0x00000000
	.align		4
        /*001c*/ 	.word	0xfffffffc


//--------------------- .text.triton_poi_fused_4  --------------------------
	.section	.text.triton_poi_fused_4,"ax",@progbits
	.sectionflags	@"SHF_BARRIERS=1"
	.align	128
        .global         triton_poi_fused_4
        .type           triton_poi_fused_4,@function
        .size           triton_poi_fused_4,(.L_x_1 - triton_poi_fused_4)
        .other          triton_poi_fused_4,@"STO_CUDA_ENTRY STV_DEFAULT"
triton_poi_fused_4:
.text.triton_poi_fused_4:
[----:B------:R-:W0:Y:S01]  /*0000*/  LDC R1, c[0x0][0x28] ;  /* 0x00000a00ff017b82 */ /* 0x000e220000000800 */
[----:B------:R-:W1:Y:S07]  /*0010*/  S2R R19, SR_CTAID.Z ;  /* 0x0000000000137919 */ /* 0x000e6e0000002700 */
[----:B------:R-:W1:Y:S01]  /*0020*/  S2UR UR4, SR_CTAID.Y ;  /* 0x00000000000479c3 */ /* 0x000e620000002600 */
[----:B------:R-:W-:Y:S01]  /*0030*/  IMAD.MOV.U32 R14, RZ, RZ, RZ ;  /* 0x000000ffff0e7224 */ /* 0x000fe200078e00ff */
[----:B------:R-:W-:Y:S01]  /*0040*/  ULDC.64 UR6, c[0x0][0x208] ;  /* 0x0000820000067ab9 */ /* 0x000fe20000000a00 */
[----:B------:R-:W2:Y:S01]  /*0050*/  S2R R15, SR_CTAID.X ;  /* 0x00000000000f7919 */ /* 0x000ea20000002500 */
[----:B------:R-:W3:Y:S04]  /*0060*/  S2R R18, SR_TID.X ;  /* 0x0000000000127919 */ /* 0x000ee80000002100 */
[----:B------:R-:W1:Y:S08]  /*0070*/  LDC R0, c[0x0][0x10] ;  /* 0x00000400ff007b82 */ /* 0x000e700000000800 */
[----:B------:R-:W4:Y:S01]  /*0080*/  LDC.64 R16, c[0x0][0x210] ;  /* 0x00008400ff107b82 */ /* 0x000f220000000a00 */
[----:B-1----:R-:W-:-:S02]  /*0090*/  IMAD R19, R19, R0, UR4 ;  /* 0x0000000413137e24 */ /* 0x002fc4000f8e0200 */
[----:B--2---:R-:W-:Y:S02]  /*00a0*/  IMAD.SHL.U32 R15, R15, 0x10, RZ ;  /* 0x000000100f0f7824 */ /* 0x004fe400078e00ff */
[----:B------:R-:W-:Y:S01]  /*00b0*/  IMAD.SHL.U32 R19, R19, 0x40, RZ ;  /* 0x0000004013137824 */ /* 0x000fe200078e00ff */
[----:B---3--:R-:W-:Y:S02]  /*00c0*/  SHF.R.U32.HI R0, RZ, 0x4, R18 ;  /* 0x00000004ff007819 */ /* 0x008fe40000011612 */
[----:B------:R-:W-:Y:S02]  /*00d0*/  LOP3.LUT R4, R15, 0xf, R18, 0xf8, !PT ;  /* 0x0000000f0f047812 */ /* 0x000fe400078ef812 */
[----:B------:R-:W-:Y:S02]  /*00e0*/  SGXT.U32 R0, R0, 0x3 ;  /* 0x000000030000781a */ /* 0x000fe40000000000 */
[----:B------:R-:W-:Y:S02]  /*00f0*/  ISETP.GE.AND P0, PT, R4, 0x9, PT ;  /* 0x000000090400780c */ /* 0x000fe40003f06270 */
[----:B------:R-:W-:-:S02]  /*0100*/  LOP3.LUT R3, R19, 0x8, R0, 0xfe, !PT ;  /* 0x0000000813037812 */ /* 0x000fc400078efe00 */
[----:B------:R-:W-:Y:S02]  /*0110*/  LOP3.LUT R2, R19, R0, RZ, 0xfc, !PT ;  /* 0x0000000013027212 */ /* 0x000fe400078efcff */
[C---:B------:R-:W-:Y:S01]  /*0120*/  ISETP.LT.AND P2, PT, R3.reuse, 0x10000, !P0 ;  /* 0x000100000300780c */ /* 0x040fe20004741270 */
[--C-:B------:R-:W-:Y:S01]  /*0130*/  IMAD R3, R3, 0x9, R4.reuse ;  /* 0x0000000903037824 */ /* 0x100fe200078e0204 */
[----:B------:R-:W-:Y:S01]  /*0140*/  LOP3.LUT R6, R19, 0x10, R0, 0xfe, !PT ;  /* 0x0000001013067812 */ /* 0x000fe200078efe00 */
[C---:B------:R-:W-:Y:S01]  /*0150*/  IMAD R5, R2.reuse, 0x9, R4 ;  /* 0x0000000902057824 */ /* 0x040fe200078e0204 */
[----:B------:R-:W-:Y:S02]  /*0160*/  LOP3.LUT R7, R19, 0x18, R0, 0xfe, !PT ;  /* 0x0000001813077812 */ /* 0x000fe400078efe00 */
[----:B------:R-:W-:Y:S01]  /*0170*/  ISETP.LT.AND P1, PT, R2, 0x10000, !P0 ;  /* 0x000100000200780c */ /* 0x000fe20004721270 */
[----:B----4-:R-:W-:Y:S01]  /*0180*/  IMAD.WIDE R2, R3, 0x4, R16 ;  /* 0x0000000403027825 */ /* 0x010fe200078e0210 */
[----:B------:R-:W-:-:S02]  /*0190*/  ISETP.LT.AND P6, PT, R6, 0x10000, !P0 ;  /* 0x000100000600780c */ /* 0x000fc400047c1270 */
[----:B------:R-:W-:Y:S02]  /*01a0*/  LOP3.LUT R8, R19, 0x20, R0, 0xfe, !PT ;  /* 0x0000002013087812 */ /* 0x000fe400078efe00 */
[----:B------:R-:W-:Y:S01]  /*01b0*/  ISETP.LT.AND P5, PT, R7, 0x10000, !P0 ;  /* 0x000100000700780c */ /* 0x000fe200047a1270 */
[----:B------:R1:W2:Y:S01]  /*01c0*/  @P2 LDG.E.EL R14, desc[UR6][R2.64] ;  /* 0x00000006020e2981 */ /* 0x0002a2000c2e1900 */
[----:B------:R-:W-:Y:S02]  /*01d0*/  LOP3.LUT R4, R19, 0x28, R0, 0xfe, !PT ;  /* 0x0000002813047812 */ /* 0x000fe400078efe00 */
[----:B------:R-:W-:Y:S02]  /*01e0*/  LOP3.LUT R6, R19, 0x30, R0, 0xfe, !PT ;  /* 0x0000003013067812 */ /* 0x000fe400078efe00 */
[----:B------:R-:W-:Y:S02]  /*01f0*/  LOP3.LUT R7, R19, 0x38, R0, 0xfe, !PT ;  /* 0x0000003813077812 */ /* 0x000fe400078efe00 */
[----:B------:R-:W-:-:S02]  /*0200*/  ISETP.LT.AND P4, PT, R8, 0x10000, !P0 ;  /* 0x000100000800780c */ /* 0x000fc40004781270 */
[----:B------:R-:W-:Y:S02]  /*0210*/  ISETP.LT.AND P3, PT, R4, 0x10000, !P0 ;  /* 0x000100000400780c */ /* 0x000fe40004761270 */
[----:B------:R-:W-:Y:S02]  /*0220*/  ISETP.LT.AND P2, PT, R6, 0x10000, !P0 ;  /* 0x000100000600780c */ /* 0x000fe40004741270 */
[----:B------:R-:W-:Y:S01]  /*0230*/  ISETP.LT.AND P0, PT, R7, 0x10000, !P0 ;  /* 0x000100000700780c */ /* 0x000fe20004701270 */
[C---:B------:R-:W-:Y:S02]  /*0240*/  VIADD R7, R5.reuse, 0x90 ;  /* 0x0000009005077836 */ /* 0x040fe40000000000 */
[C---:B------:R-:W-:Y:S02]  /*0250*/  VIADD R9, R5.reuse, 0xd8 ;  /* 0x000000d805097836 */ /* 0x040fe40000000000 */
[C---:B------:R-:W-:Y:S02]  /*0260*/  VIADD R11, R5.reuse, 0x120 ;  /* 0x00000120050b7836 */ /* 0x040fe40000000000 */
[----:B------:R-:W-:-:S02]  /*0270*/  VIADD R13, R5, 0x168 ;  /* 0x00000168050d7836 */ /* 0x000fc40000000000 */
[C---:B------:R-:W-:Y:S02]  /*0280*/  VIADD R23, R5.reuse, 0x1b0 ;  /* 0x000001b005177836 */ /* 0x040fe40000000000 */
[C---:B------:R-:W-:Y:S02]  /*0290*/  VIADD R25, R5.reuse, 0x1f8 ;  /* 0x000001f805197836 */ /* 0x040fe40000000000 */
[----:B-1----:R-:W-:-:S04]  /*02a0*/  IMAD.WIDE R2, R5, 0x4, R16 ;  /* 0x0000000405027825 */ /* 0x002fc800078e0210 */
[----:B------:R-:W-:-:S04]  /*02b0*/  IMAD.WIDE R4, R7, 0x4, R16 ;  /* 0x0000000407047825 */ /* 0x000fc800078e0210 */
[----:B------:R-:W-:-:S04]  /*02c0*/  IMAD.WIDE R6, R9, 0x4, R16 ;  /* 0x0000000409067825 */ /* 0x000fc800078e0210 */
[----:B------:R-:W-:Y:S01]  /*02d0*/  IMAD.WIDE R8, R11, 0x4, R16 ;  /* 0x000000040b087825 */ /* 0x000fe200078e0210 */
[----:B------:R-:W-:-:S03]  /*02e0*/  CS2R R20, SRZ ;  /* 0x0000000000147805 */ /* 0x000fc6000001ff00 */
[----:B------:R-:W-:-:S03]  /*02f0*/  IMAD.WIDE R10, R13, 0x4, R16 ;  /* 0x000000040d0a7825 */ /* 0x000fc600078e0210 */
[----:B------:R1:W3:Y:S01]  /*0300*/  @P6 LDG.E.EL R20, desc[UR6][R4.64] ;  /* 0x0000000604146981 */ /* 0x0002e2000c2e1900 */
[--C-:B------:R-:W-:Y:S01]  /*0310*/  IMAD.WIDE R12, R23, 0x4, R16.reuse ;  /* 0x00000004170c7825 */ /* 0x100fe200078e0210 */
[----:B------:R-:W-:Y:S02]  /*0320*/  CS2R R22, SRZ ;  /* 0x0000000000167805 */ /* 0x000fe4000001ff00 */
[----:B------:R-:W4:Y:S01]  /*0330*/  @P5 LDG.E.EL R21, desc[UR6][R6.64] ;  /* 0x0000000606155981 */ /* 0x000f22000c2e1900 */
[----:B------:R-:W-:Y:S01]  /*0340*/  IMAD.WIDE R16, R25, 0x4, R16 ;  /* 0x0000000419107825 */ /* 0x000fe200078e0210 */
[----:B------:R-:W-:Y:S02]  /*0350*/  CS2R R24, SRZ ;  /* 0x0000000000187805 */ /* 0x000fe4000001ff00 */
[----:B------:R-:W5:Y:S01]  /*0360*/  @P4 LDG.E.EL R22, desc[UR6][R8.64] ;  /* 0x0000000608164981 */ /* 0x000f62000c2e1900 */
[----:B------:R-:W-:-:S03]  /*0370*/  IMAD.MOV.U32 R26, RZ, RZ, RZ ;  /* 0x000000ffff1a7224 */ /* 0x000fc600078e00ff */
[----:B------:R-:W5:Y:S04]  /*0380*/  @P3 LDG.E.EL R24, desc[UR6][R10.64] ;  /* 0x000000060a183981 */ /* 0x000f68000c2e1900 */
[----:B------:R1:W5:Y:S04]  /*0390*/  @P2 LDG.E.EL R23, desc[UR6][R12.64] ;  /* 0x000000060c172981 */ /* 0x000368000c2e1900 */
[----:B------:R1:W5:Y:S04]  /*03a0*/  @P1 LDG.E.EL R26, desc[UR6][R2.64] ;  /* 0x00000006021a1981 */ /* 0x000368000c2e1900 */
[----:B------:R-:W5:Y:S01]  /*03b0*/  @P0 LDG.E.EL R25, desc[UR6][R16.64] ;  /* 0x0000000610190981 */ /* 0x000f62000c2e1900 */
[----:B------:R-:W1:Y:S01]  /*03c0*/  S2R R27, SR_TID.X ;  /* 0x00000000001b7919 */ /* 0x000e620000002100 */
[----:B------:R-:W1:Y:S01]  /*03d0*/  S2UR UR5, SR_CgaCtaId ;  /* 0x00000000000579c3 */ /* 0x000e620000008800 */
[----:B------:R-:W-:Y:S01]  /*03e0*/  UMOV UR4, 0x400 ;  /* 0x0000040000047882 */ /* 0x000fe20000000000 */
[----:B-1----:R-:W-:Y:S01]  /*03f0*/  IMAD.SHL.U32 R4, R27, 0x40, RZ ;  /* 0x000000401b047824 */ /* 0x002fe200078e00ff */
[----:B------:R-:W-:-:S04]  /*0400*/  SHF.R.U32.HI R5, RZ, 0x4, R27 ;  /* 0x00000004ff057819 */ /* 0x000fc8000001161b */
[----:B------:R-:W-:Y:S02]  /*0410*/  SGXT.U32 R5, R5, 0x3 ;  /* 0x000000030505781a */ /* 0x000fe40000000000 */
[----:B------:R-:W-:Y:S01]  /*0420*/  LOP3.LUT R4, R4, 0x3c0, RZ, 0xc0, !PT ;  /* 0x000003c004047812 */ /* 0x000fe200078ec0ff */
[----:B0-----:R-:W-:-:S03]  /*0430*/  UPRMT UR4, UR5, 0x654, UR4 ;  /* 0x0000065405047896 */ /* 0x001fc60008000004 */
[----:B------:R-:W-:-:S04]  /*0440*/  LOP3.LUT R5, R4, R5, RZ, 0xfc, !PT ;  /* 0x0000000504057212 */ /* 0x000fc800078efcff */
[----:B------:R-:W-:-:S04]  /*0450*/  LEA.HI R5, R4, R5, RZ, 0x1c ;  /* 0x0000000504057211 */ /* 0x000fc800078fe0ff */
[----:B------:R-:W-:Y:S01]  /*0460*/  LEA R13, R5, UR4, 0x2 ;  /* 0x00000004050d7c11 */ /* 0x000fe2000f8e10ff */
[----:B------:R-:W-:Y:S01]  /*0470*/  IMAD.SHL.U32 R8, R27, 0x4, RZ ;  /* 0x000000041b087824 */ /* 0x000fe200078e00ff */
[----:B------:R-:W-:-:S04]  /*0480*/  SHF.R.U32.HI R2, RZ, 0x2, R27 ;  /* 0x00000002ff027819 */ /* 0x000fc8000001161b */
[----:B------:R-:W-:Y:S02]  /*0490*/  LOP3.LUT R8, R8, 0x1fc, RZ, 0xc0, !PT ;  /* 0x000001fc08087812 */ /* 0x000fe400078ec0ff */
[----:B------:R-:W-:-:S05]  /*04a0*/  LOP3.LUT R3, R2, 0x1c, RZ, 0xc0, !PT ;  /* 0x0000001c02037812 */ /* 0x000fca00078ec0ff */
[----:B------:R-:W-:-:S05]  /*04b0*/  IMAD.IADD R3, R8, 0x1, R3 ;  /* 0x0000000108037824 */ /* 0x000fca00078e0203 */
[----:B------:R-:W-:Y:S01]  /*04c0*/  LEA R4, R3, UR4, 0x2 ;  /* 0x0000000403047c11 */ /* 0x000fe2000f8e10ff */
[----:B------:R-:W-:Y:S01]  /*04d0*/  IMAD.SHL.U32 R18, R18, 0x4, RZ ;  /* 0x0000000412127824 */ /* 0x000fe200078e00ff */
[----:B------:R-:W0:Y:S04]  /*04e0*/  LDC.64 R2, c[0x0][0x218] ;  /* 0x00008600ff027b82 */ /* 0x000e280000000a00 */
[----:B------:R-:W-:-:S04]  /*04f0*/  LOP3.LUT R18, R19, 0x3c, R18, 0xf8, !PT ;  /* 0x0000003c13127812 */ /* 0x000fc800078ef812 */
[----:B------:R-:W-:-:S04]  /*0500*/  SHF.R.S32.HI R9, RZ, 0x1f, R18 ;  /* 0x0000001fff097819 */ /* 0x000fc80000011412 */
[----:B------:R-:W-:-:S04]  /*0510*/  LEA.HI R9, R9, R18, RZ, 0x8 ;  /* 0x0000001209097211 */ /* 0x000fc800078f40ff */
[----:B------:R-:W-:Y:S02]  /*0520*/  LOP3.LUT R11, R9, 0xffffff00, RZ, 0xc0, !PT ;  /* 0xffffff00090b7812 */ /* 0x000fe400078ec0ff */
[----:B------:R-:W-:Y:S02]  /*0530*/  LOP3.LUT R12, R8, 0x200, RZ, 0xfc, !PT ;  /* 0x00000200080c7812 */ /* 0x000fe400078efcff */
[----:B------:R-:W-:Y:S01]  /*0540*/  SHF.R.S32.HI R10, RZ, 0x8, R9 ;  /* 0x00000008ff0a7819 */ /* 0x000fe20000011409 */
[C---:B------:R-:W-:Y:S01]  /*0550*/  IMAD.IADD R11, R18.reuse, 0x1, -R11 ;  /* 0x00000001120b7824 */ /* 0x040fe200078e0a0b */
[----:B------:R-:W-:Y:S02]  /*0560*/  ISETP.GE.AND P0, PT, R18, 0x10000, PT ;  /* 0x000100001200780c */ /* 0x000fe40003f06270 */
[----:B------:R-:W-:Y:S02]  /*0570*/  LOP3.LUT R9, R15, R0, RZ, 0xfc, !PT ;  /* 0x000000000f097212 */ /* 0x000fe400078efcff */
[----:B------:R-:W-:-:S02]  /*0580*/  LOP3.LUT R0, R15, 0x8, R0, 0xfe, !PT ;  /* 0x000000080f007812 */ /* 0x000fc400078efe00 */
[----:B------:R-:W-:Y:S01]  /*0590*/  SHF.R.U32.HI R12, RZ, 0x4, R12 ;  /* 0x00000004ff0c7819 */ /* 0x000fe2000001160c */
[----:B------:R-:W-:Y:S01]  /*05a0*/  IMAD R10, R10, 0x900, R11 ;  /* 0x000009000a0a7824 */ /* 0x000fe200078e020b */
[C---:B------:R-:W-:Y:S02]  /*05b0*/  ISETP.LT.AND P1, PT, R9.reuse, 0x9, !P0 ;  /* 0x000000090900780c */ /* 0x040fe40004721270 */
[----:B------:R-:W-:Y:S02]  /*05c0*/  ISETP.LT.AND P0, PT, R0, 0x9, !P0 ;  /* 0x000000090000780c */ /* 0x000fe40004701270 */
[----:B------:R-:W-:Y:S01]  /*05d0*/  LOP3.LUT R11, R12, 0x3c, RZ, 0xc0, !PT ;  /* 0x0000003c0c0b7812 */ /* 0x000fe200078ec0ff */
[----:B------:R-:W-:-:S04]  /*05e0*/  IMAD R9, R9, 0x100, R10 ;  /* 0x0000010009097824 */ /* 0x000fc800078e020a */
[----:B------:R-:W-:Y:S02]  /*05f0*/  IMAD.IADD R11, R8, 0x1, R11 ;  /* 0x00000001080b7824 */ /* 0x000fe400078e020b */
[----:B0-----:R-:W-:-:S03]  /*0600*/  IMAD.WIDE R8, R9, 0x4, R2 ;  /* 0x0000000409087825 */ /* 0x001fc600078e0202 */
[----:B------:R-:W-:Y:S01]  /*0610*/  LEA R11, R11, UR4, 0x2 ;  /* 0x000000040b0b7c11 */ /* 0x000fe2000f8e10ff */
[----:B--2---:R-:W-:Y:S04]  /*0620*/  STS [R13+0x20], R14 ;  /* 0x0000200e0d007388 */ /* 0x004fe80000000800 */
[----:B---3--:R-:W-:Y:S04]  /*0630*/  STS [R13+0x40], R20 ;  /* 0x000040140d007388 */ /* 0x008fe80000000800 */
[----:B----4-:R-:W-:Y:S04]  /*0640*/  STS [R13+0x60], R21 ;  /* 0x000060150d007388 */ /* 0x010fe80000000800 */
[----:B-----5:R-:W-:Y:S04]  /*0650*/  STS [R13+0x80], R22 ;  /* 0x000080160d007388 */ /* 0x020fe80000000800 */
[----:B------:R-:W-:Y:S04]  /*0660*/  STS [R13+0xa0], R24 ;  /* 0x0000a0180d007388 */ /* 0x000fe80000000800 */
[----:B------:R-:W-:Y:S04]  /*0670*/  STS [R13+0xc0], R23 ;  /* 0x0000c0170d007388 */ /* 0x000fe80000000800 */
[----:B------:R-:W-:Y:S04]  /*0680*/  STS [R13], R26 ;  /* 0x0000001a0d007388 */ /* 0x000fe80000000800 */
[----:B------:R-:W-:Y:S01]  /*0690*/  STS [R13+0xe0], R25 ;  /* 0x0000e0190d007388 */ /* 0x000fe20000000800 */
[----:B------:R-:W-:Y:S06]  /*06a0*/  BAR.SYNC.DEFER_BLOCKING 0x0 ;  /* 0x0000000000007b1d */ /* 0x000fec0000010000 */
[----:B------:R-:W0:Y:S04]  /*06b0*/  LDS.128 R4, [R4] ;  /* 0x0000000004047984 */ /* 0x000e280000000c00 */
[----:B0-----:R0:W-:Y:S02]  /*06c0*/  @P1 STG.E.128 desc[UR6][R8.64], R4 ;  /* 0x0000000408001986 */ /* 0x0011e4000c101d06 */
[----:B0-----:R-:W-:Y:S05]  /*06d0*/  @!P0 EXIT ;  /* 0x000000000000894d */ /* 0x001fea0003800000 */
[----:B------:R-:W1:Y:S01]  /*06e0*/  LDS.128 R12, [R11+0x800] ;  /* 0x000800000b0c7984 */ /* 0x000e620000000c00 */
[----:B0-----:R-:W-:-:S04]  /*06f0*/  IMAD R5, R0, 0x100, R10 ;  /* 0x0000010000057824 */ /* 0x001fc800078e020a */
[----:B------:R-:W-:-:S05]  /*0700*/  IMAD.WIDE R2, R5, 0x4, R2 ;  /* 0x0000000405027825 */ /* 0x000fca00078e0202 */
[----:B-1----:R-:W-:Y:S01]  /*0710*/  STG.E.128 desc[UR6][R2.64], R12 ;  /* 0x0000000c02007986 */ /* 0x002fe2000c101d06 */
[----:B------:R-:W-:Y:S05]  /*0720*/  EXIT ;  /* 0x000000000000794d */ /* 0x000fea0003800000 */
.L_x_0:
[----:B------:R-:W-:-:S00]  /*0730*/  BRA `(.L_x_0) ;  /* 0xfffffffc00fc7947 */ /* 0x000fc0000383ffff */
[----:B------:R-:W-:-:S00]  /*0740*/  NOP ;  /* 0x0000000000007918 */ /* 0x000fc00000000000 */
        /* <DEDUP_REMOVED lines=11> */
.L_x_1:


//--------------------- .nv.shared.triton_poi_fused_4 --------------------------
	.section	.nv.shared.triton_poi_fused_4,"aw",@nobits
	.sectionflags	@""
	.align	16
	.zero		1024


//--------------------- .nv.constant0.triton_poi_fused_4 --------------------------
	.section	.nv.constant0.triton_poi_fused_4,"a",@progbits
	.sectionflags	@""
	.align	4
.nv.constant0.triton_poi_fused_4:
	.zero		552
